	.headerflags	@"EF_CUDA_TEXMODE_UNIFIED EF_CUDA_64BIT_ADDRESS EF_CUDA_SM89 EF_CUDA_VIRTUAL_SM(EF_CUDA_SM89)"
	.elftype	@"ET_EXEC"


//--------------------- .nv.info                  --------------------------
	.section	.nv.info,"",@"SHT_CUDA_INFO"
	.align	4


	//----- nvinfo : EIATTR_REGCOUNT
	.align		4
        /*0000*/ 	.byte	0x04, 0x2f
        /*0002*/ 	.short	(.L_2 - .L_1)
	.align		4
.L_1:
        /*0004*/ 	.word	index@(triton__0d1d2d3d4d5d6d7de8de)
        /*0008*/ 	.word	0x00000028


	//----- nvinfo : EIATTR_MAX_STACK_SIZE
	.align		4
.L_2:
        /*000c*/ 	.byte	0x04, 0x23
        /*000e*/ 	.short	(.L_4 - .L_3)
	.align		4
.L_3:
        /*0010*/ 	.word	index@(triton__0d1d2d3d4d5d6d7de8de)
        /*0014*/ 	.word	0x00000000


	//----- nvinfo : EIATTR_MIN_STACK_SIZE
	.align		4
.L_4:
        /*0018*/ 	.byte	0x04, 0x12
        /*001a*/ 	.short	(.L_6 - .L_5)
	.align		4
.L_5:
        /*001c*/ 	.word	index@(triton__0d1d2d3d4d5d6d7de8de)
        /*0020*/ 	.word	0x00000000


	//----- nvinfo : EIATTR_FRAME_SIZE
	.align		4
.L_6:
        /*0024*/ 	.byte	0x04, 0x11
        /*0026*/ 	.short	(.L_8 - .L_7)
	.align		4
.L_7:
        /*0028*/ 	.word	index@(triton__0d1d2d3d4d5d6d7de8de)
        /*002c*/ 	.word	0x00000000
.L_8:


//--------------------- .nv.info.triton__0d1d2d3d4d5d6d7de8de --------------------------
	.section	.nv.info.triton__0d1d2d3d4d5d6d7de8de,"",@"SHT_CUDA_INFO"
	.align	4


	//----- nvinfo : EIATTR_CUDA_API_VERSION
	.align		4
        /*0000*/ 	.byte	0x04, 0x37
        /*0002*/ 	.short	(.L_10 - .L_9)
.L_9:
        /*0004*/ 	.word	0x0000007b


	//----- nvinfo : EIATTR_PARAM_CBANK
	.align		4
.L_10:
        /*0008*/ 	.byte	0x04, 0x0a
        /*000a*/ 	.short	(.L_12 - .L_11)
	.align		4
.L_11:
        /*000c*/ 	.word	index@(.nv.constant0.triton__0d1d2d3d4d5d6d7de8de)
        /*0010*/ 	.short	0x0160
        /*0012*/ 	.short	0x0040


	//----- nvinfo : EIATTR_CBANK_PARAM_SIZE
	.align		4
.L_12:
        /*0014*/ 	.byte	0x03, 0x19
        /*0016*/ 	.short	0x0040


	//----- nvinfo : EIATTR_KPARAM_INFO
	.align		4
        /*0018*/ 	.byte	0x04, 0x17
        /*001a*/ 	.short	(.L_14 - .L_13)
.L_13:
        /*001c*/ 	.word	0x00000000
        /*0020*/ 	.short	0x0008
        /*0022*/ 	.short	0x003c
        /*0024*/ 	.byte	0x00, 0xf0, 0x11, 0x00


	//----- nvinfo : EIATTR_KPARAM_INFO
	.align		4
.L_14:
        /*0028*/ 	.byte	0x04, 0x17
        /*002a*/ 	.short	(.L_16 - .L_15)
.L_15:
        /*002c*/ 	.word	0x00000000
        /*0030*/ 	.short	0x0007
        /*0032*/ 	.short	0x0038
        /*0034*/ 	.byte	0x00, 0xf0, 0x11, 0x00


	//----- nvinfo : EIATTR_KPARAM_INFO
	.align		4
.L_16:
        /*0038*/ 	.byte	0x04, 0x17
        /*003a*/ 	.short	(.L_18 - .L_17)
.L_17:
        /*003c*/ 	.word	0x00000000
        /*0040*/ 	.short	0x0006
        /*0042*/ 	.short	0x0030
        /*0044*/ 	.byte	0x00, 0xf0, 0x21, 0x00


	//----- nvinfo : EIATTR_KPARAM_INFO
	.align		4
.L_18:
        /*0048*/ 	.byte	0x04, 0x17
        /*004a*/ 	.short	(.L_20 - .L_19)
.L_19:
        /*004c*/ 	.word	0x00000000
        /*0050*/ 	.short	0x0005
        /*0052*/ 	.short	0x0028
        /*0054*/ 	.byte	0x00, 0xf0, 0x21, 0x00


	//----- nvinfo : EIATTR_KPARAM_INFO
	.align		4
.L_20:
        /*0058*/ 	.byte	0x04, 0x17
        /*005a*/ 	.short	(.L_22 - .L_21)
.L_21:
        /*005c*/ 	.word	0x00000000
        /*0060*/ 	.short	0x0004
        /*0062*/ 	.short	0x0020
        /*0064*/ 	.byte	0x00, 0xf0, 0x21, 0x00


	//----- nvinfo : EIATTR_KPARAM_INFO
	.align		4
.L_22:
        /*0068*/ 	.byte	0x04, 0x17
        /*006a*/ 	.short	(.L_24 - .L_23)
.L_23:
        /*006c*/ 	.word	0x00000000
        /*0070*/ 	.short	0x0003
        /*0072*/ 	.short	0x0018
        /*0074*/ 	.byte	0x00, 0xf0, 0x21, 0x00


	//----- nvinfo : EIATTR_KPARAM_INFO
	.align		4
.L_24:
        /*0078*/ 	.byte	0x04, 0x17
        /*007a*/ 	.short	(.L_26 - .L_25)
.L_25:
        /*007c*/ 	.word	0x00000000
        /*0080*/ 	.short	0x0002
        /*0082*/ 	.short	0x0010
        /*0084*/ 	.byte	0x00, 0xf0, 0x21, 0x00


	//----- nvinfo : EIATTR_KPARAM_INFO
	.align		4
.L_26:
        /*0088*/ 	.byte	0x04, 0x17
        /*008a*/ 	.short	(.L_28 - .L_27)
.L_27:
        /*008c*/ 	.word	0x00000000
        /*0090*/ 	.short	0x0001
        /*0092*/ 	.short	0x0008
        /*0094*/ 	.byte	0x00, 0xf0, 0x21, 0x00


	//----- nvinfo : EIATTR_KPARAM_INFO
	.align		4
.L_28:
        /*0098*/ 	.byte	0x04, 0x17
        /*009a*/ 	.short	(.L_30 - .L_29)
.L_29:
        /*009c*/ 	.word	0x00000000
        /*00a0*/ 	.short	0x0000
        /*00a2*/ 	.short	0x0000
        /*00a4*/ 	.byte	0x00, 0xf0, 0x21, 0x00


	//----- nvinfo : EIATTR_MAXREG_COUNT
	.align		4
.L_30:
        /*00a8*/ 	.byte	0x03, 0x1b
        /*00aa*/ 	.short	0x00ff


	//----- nvinfo : EIATTR_COOP_GROUP_MASK_REGIDS
	.align		4
        /*00ac*/ 	.byte	0x04, 0x29
        /*00ae*/ 	.short	(.L_32 - .L_31)


	//   ....[0]....
.L_31:
        /*00b0*/ 	.word	0xffffffff


	//   ....[1]....
        /*00b4*/ 	.word	0xffffffff


	//   ....[2]....
        /*00b8*/ 	.word	0xffffffff


	//   ....[3]....
        /*00bc*/ 	.word	0xffffffff


	//   ....[4]....
        /*00c0*/ 	.word	0xffffffff


	//   ....[5]....
        /*00c4*/ 	.word	0xffffffff


	//   ....[6]....
        /*00c8*/ 	.word	0xffffffff


	//   ....[7]....
        /*00cc*/ 	.word	0xffffffff


	//----- nvinfo : EIATTR_COOP_GROUP_INSTR_OFFSETS
	.align		4
.L_32:
        /*00d0*/ 	.byte	0x04, 0x28
        /*00d2*/ 	.short	(.L_34 - .L_33)


	//   ....[0]....
.L_33:
        /*00d4*/ 	.word	0x00000670


	//   ....[1]....
        /*00d8*/ 	.word	0x00000690


	//   ....[2]....
        /*00dc*/ 	.word	0x000006b0


	//   ....[3]....
        /*00e0*/ 	.word	0x000006d0


	//   ....[4]....
        /*00e4*/ 	.word	0x000006f0


	//   ....[5]....
        /*00e8*/ 	.word	0x00000770


	//   ....[6]....
        /*00ec*/ 	.word	0x00000790


	//   ....[7]....
        /*00f0*/ 	.word	0x000007c0


	//----- nvinfo : EIATTR_EXIT_INSTR_OFFSETS
	.align		4
.L_34:
        /*00f4*/ 	.byte	0x04, 0x1c
        /*00f6*/ 	.short	(.L_36 - .L_35)


	//   ....[0]....
.L_35:
        /*00f8*/ 	.word	0x00001300


	//----- nvinfo : EIATTR_MAX_THREADS
	.align		4
.L_36:
        /*00fc*/ 	.byte	0x04, 0x05
        /*00fe*/ 	.short	(.L_38 - .L_37)
.L_37:
        /*0100*/ 	.word	0x00000100
        /*0104*/ 	.word	0x00000001
        /*0108*/ 	.word	0x00000001
.L_38:


//--------------------- .nv.rel.action            --------------------------
	.section	.nv.rel.action,"",@"SHT_CUDA_RELOCINFO"
	.align	8
	.sectionentsize	8
        /*0000*/ 	.byte	0x73, 0x00, 0x00, 0x00, 0x00, 0x00, 0x00, 0x00, 0x00, 0x00, 0x00, 0x11, 0x25, 0x00, 0x05, 0x36


//--------------------- .nv.constant0.triton__0d1d2d3d4d5d6d7de8de --------------------------
	.section	.nv.constant0.triton__0d1d2d3d4d5d6d7de8de,"a",@progbits
	.align	4
.nv.constant0.triton__0d1d2d3d4d5d6d7de8de:
	.zero		416


//--------------------- .text.triton__0d1d2d3d4d5d6d7de8de --------------------------
	.section	.text.triton__0d1d2d3d4d5d6d7de8de,"ax",@progbits
	.sectionflags	@"SHF_BARRIERS=1"
	.sectioninfo	@"SHI_REGISTERS=40"
	.align	128
        .global         triton__0d1d2d3d4d5d6d7de8de
        .type           triton__0d1d2d3d4d5d6d7de8de,@function
        .size           triton__0d1d2d3d4d5d6d7de8de,(.L_x_2 - triton__0d1d2d3d4d5d6d7de8de)
        .other          triton__0d1d2d3d4d5d6d7de8de,@"STO_CUDA_ENTRY STV_DEFAULT"
triton__0d1d2d3d4d5d6d7de8de:
.text.triton__0d1d2d3d4d5d6d7de8de:
[----:B------:R-:W-:-:S02]  /*0000*/  MOV R1, c[0x0][0x28] ;  /* 0x00000a0000017a02 */ /* 0x000fc40000000f00 */
[----:B------:R-:W0:Y:S01]  /*0010*/  S2R R12, SR_TID.X ;  /* 0x00000000000c7919 */ /* 0x000e220000002100 */
[----:B------:R-:W-:Y:S01]  /*0020*/  IMAD.MOV.U32 R17, RZ, RZ, 0x2 ;  /* 0x00000002ff117424 */ /* 0x000fe200078e00ff */
[----:B------:R-:W-:Y:S01]  /*0030*/  CS2R R8, SRZ ;  /* 0x0000000000087805 */ /* 0x000fe2000001ff00 */
[----:B------:R-:W-:Y:S01]  /*0040*/  CS2R R10, SRZ ;  /* 0x00000000000a7805 */ /* 0x000fe2000001ff00 */
[----:B------:R-:W1:Y:S01]  /*0050*/  S2R R0, SR_CTAID.X ;  /* 0x0000000000007919 */ /* 0x000e620000002500 */
[----:B------:R-:W-:Y:S01]  /*0060*/  CS2R R4, SRZ ;  /* 0x0000000000047805 */ /* 0x000fe2000001ff00 */
[----:B------:R-:W-:Y:S01]  /*0070*/  ULDC.64 UR6, c[0x0][0x118] ;  /* 0x0000460000067ab9 */ /* 0x000fe20000000a00 */
[----:B0-----:R-:W-:-:S04]  /*0080*/  LOP3.LUT R2, R12, 0xff, RZ, 0xc0, !PT ;  /* 0x000000ff0c027812 */ /* 0x001fc800078ec0ff */
[----:B------:R-:W-:Y:S02]  /*0090*/  SHF.L.U32 R7, R2, 0x3, RZ ;  /* 0x0000000302077819 */ /* 0x000fe400000006ff */
[C---:B-1----:R-:W-:Y:S02]  /*00a0*/  ISETP.GE.AND P1, PT, R0.reuse, 0x400, PT ;  /* 0x000004000000780c */ /* 0x042fe40003f26270 */
[----:B------:R-:W-:Y:S01]  /*00b0*/  IADD3 R13, R7, 0x800, RZ ;  /* 0x00000800070d7810 */ /* 0x000fe20007ffe0ff */
[C---:B------:R-:W-:Y:S02]  /*00c0*/  IMAD R14, R0.reuse, 0x900, R7 ;  /* 0x00000900000e7824 */ /* 0x040fe400078e0207 */
[----:B------:R-:W-:Y:S01]  /*00d0*/  CS2R R6, SRZ ;  /* 0x0000000000067805 */ /* 0x000fe2000001ff00 */
[----:B------:R-:W-:Y:S01]  /*00e0*/  ISETP.LT.U32.AND P0, PT, R13, 0x900, !P1 ;  /* 0x000009000d00780c */ /* 0x000fe20004f01070 */
[----:B------:R-:W-:Y:S02]  /*00f0*/  IMAD R16, R0, 0x900, R13 ;  /* 0x0000090000107824 */ /* 0x000fe400078e020d */
[----:B------:R-:W-:-:S04]  /*0100*/  IMAD.WIDE R14, R14, R17, c[0x0][0x160] ;  /* 0x000058000e0e7625 */ /* 0x000fc800078e0211 */
[----:B------:R-:W-:Y:S01]  /*0110*/  IMAD.WIDE R16, R16, R17, c[0x0][0x160] ;  /* 0x0000580010107625 */ /* 0x000fe200078e0211 */
[----:B------:R-:W2:Y:S05]  /*0120*/  @!P1 LDG.E.EL.128 R8, [R14.64] ;  /* 0x000000060e089981 */ /* 0x000eaa000c2e1d00 */
[----:B------:R-:W3:Y:S01]  /*0130*/  @P0 LDG.E.EL.128 R4, [R16.64] ;  /* 0x0000000610040981 */ /* 0x000ee2000c2e1d00 */
[----:B------:R-:W-:Y:S02]  /*0140*/  ISETP.GE.AND P2, PT, R12, 0x8, PT ;  /* 0x000000080c00780c */ /* 0x000fe40003f46270 */
[----:B--2---:R-:W-:Y:S02]  /*0150*/  SEL R8, R8, RZ, !P1 ;  /* 0x000000ff08087207 */ /* 0x004fe40004800000 */
[----:B------:R-:W-:-:S02]  /*0160*/  SEL R9, R9, RZ, !P1 ;  /* 0x000000ff09097207 */ /* 0x000fc40004800000 */
[----:B------:R-:W-:Y:S02]  /*0170*/  SEL R10, R10, RZ, !P1 ;  /* 0x000000ff0a0a7207 */ /* 0x000fe40004800000 */
[----:B---3--:R-:W-:Y:S02]  /*0180*/  SEL R13, R4, RZ, P0 ;  /* 0x000000ff040d7207 */ /* 0x008fe40000000000 */
[C---:B------:R-:W-:Y:S02]  /*0190*/  PRMT R4, R8.reuse, 0x7632, R4 ;  /* 0x0000763208047816 */ /* 0x040fe40000000004 */
[C---:B------:R-:W-:Y:S01]  /*01a0*/  PRMT R18, R13.reuse, 0x7632, R18 ;  /* 0x000076320d127816 */ /* 0x040fe20000000012 */
[----:B------:R-:W-:Y:S01]  /*01b0*/  IMAD.U32 R13, R13, 0x10000, RZ ;  /* 0x000100000d0d7824 */ /* 0x000fe200078e00ff */
[----:B------:R-:W-:Y:S02]  /*01c0*/  SHF.L.U32 R8, R8, 0x10, RZ ;  /* 0x0000001008087819 */ /* 0x000fe400000006ff */
[----:B------:R-:W-:Y:S01]  /*01d0*/  SHF.L.U32 R4, R4, 0x10, RZ ;  /* 0x0000001004047819 */ /* 0x000fe200000006ff */
[----:B------:R-:W-:Y:S01]  /*01e0*/  FMUL R13, R13, R13 ;  /* 0x0000000d0d0d7220 */ /* 0x000fe20000400000 */
[----:B------:R-:W-:Y:S01]  /*01f0*/  SEL R5, R5, RZ, P0 ;  /* 0x000000ff05057207 */ /* 0x000fe20000000000 */
[----:B------:R-:W-:Y:S01]  /*0200*/  FMUL R8, R8, R8 ;  /* 0x0000000808087220 */ /* 0x000fe20000400000 */
[----:B------:R-:W-:Y:S01]  /*0210*/  SHF.L.U32 R18, R18, 0x10, RZ ;  /* 0x0000001012127819 */ /* 0x000fe200000006ff */
[----:B------:R-:W-:Y:S01]  /*0220*/  FMUL R4, R4, R4 ;  /* 0x0000000404047220 */ /* 0x000fe20000400000 */
[----:B------:R-:W-:-:S02]  /*0230*/  FSEL R13, R13, -RZ, P0 ;  /* 0x800000ff0d0d7208 */ /* 0x000fc40000000000 */
[----:B------:R-:W-:Y:S01]  /*0240*/  FSEL R8, R8, RZ, !P1 ;  /* 0x000000ff08087208 */ /* 0x000fe20004800000 */
[----:B------:R-:W-:Y:S01]  /*0250*/  FMUL R18, R18, R18 ;  /* 0x0000001212127220 */ /* 0x000fe20000400000 */
[----:B------:R-:W-:Y:S02]  /*0260*/  FSEL R17, R4, RZ, !P1 ;  /* 0x000000ff04117208 */ /* 0x000fe40004800000 */
[----:B------:R-:W-:Y:S01]  /*0270*/  PRMT R4, R9, 0x7632, R4 ;  /* 0x0000763209047816 */ /* 0x000fe20000000004 */
[----:B------:R-:W-:Y:S01]  /*0280*/  FADD R15, R8, R13 ;  /* 0x0000000d080f7221 */ /* 0x000fe20000000000 */
[----:B------:R-:W-:Y:S01]  /*0290*/  SHF.L.U32 R13, R5, 0x10, RZ ;  /* 0x00000010050d7819 */ /* 0x000fe200000006ff */
[----:B------:R-:W-:Y:S01]  /*02a0*/  IMAD.U32 R9, R9, 0x10000, RZ ;  /* 0x0001000009097824 */ /* 0x000fe200078e00ff */
[----:B------:R-:W-:Y:S01]  /*02b0*/  SEL R6, R6, RZ, P0 ;  /* 0x000000ff06067207 */ /* 0x000fe20000000000 */
[----:B------:R-:W-:Y:S01]  /*02c0*/  IMAD.U32 R4, R4, 0x10000, RZ ;  /* 0x0001000004047824 */ /* 0x000fe200078e00ff */
[----:B------:R-:W-:Y:S01]  /*02d0*/  PRMT R8, R5, 0x7632, R8 ;  /* 0x0000763205087816 */ /* 0x000fe20000000008 */
[----:B------:R-:W-:Y:S01]  /*02e0*/  FMUL R14, R13, R13 ;  /* 0x0000000d0d0e7220 */ /* 0x000fe20000400000 */
[----:B------:R-:W-:Y:S01]  /*02f0*/  SHF.L.U32 R5, R10, 0x10, RZ ;  /* 0x000000100a057819 */ /* 0x000fe200000006ff */
[----:B------:R-:W-:Y:S01]  /*0300*/  FMUL R4, R4, R4 ;  /* 0x0000000404047220 */ /* 0x000fe20000400000 */
[----:B------:R-:W-:Y:S01]  /*0310*/  SHF.L.U32 R13, R6, 0x10, RZ ;  /* 0x00000010060d7819 */ /* 0x000fe200000006ff */
[----:B------:R-:W-:Y:S01]  /*0320*/  FMUL R9, R9, R9 ;  /* 0x0000000909097220 */ /* 0x000fe20000400000 */
[----:B------:R-:W-:Y:S01]  /*0330*/  FSEL R18, R18, -RZ, P0 ;  /* 0x800000ff12127208 */ /* 0x000fe20000000000 */
[----:B------:R-:W-:Y:S01]  /*0340*/  FMUL R5, R5, R5 ;  /* 0x0000000505057220 */ /* 0x000fe20000400000 */
[----:B------:R-:W-:Y:S01]  /*0350*/  SHF.L.U32 R8, R8, 0x10, RZ ;  /* 0x0000001008087819 */ /* 0x000fe200000006ff */
[----:B------:R-:W-:Y:S01]  /*0360*/  FMUL R13, R13, R13 ;  /* 0x0000000d0d0d7220 */ /* 0x000fe20000400000 */
[----:B------:R-:W-:Y:S01]  /*0370*/  PRMT R10, R10, 0x7632, R10 ;  /* 0x000076320a0a7816 */ /* 0x000fe2000000000a */
[----:B------:R-:W-:Y:S01]  /*0380*/  FADD R18, R17, R18 ;  /* 0x0000001211127221 */ /* 0x000fe20000000000 */
[----:B------:R-:W-:Y:S01]  /*0390*/  PRMT R6, R6, 0x7632, R6 ;  /* 0x0000763206067816 */ /* 0x000fe20000000006 */
[----:B------:R-:W-:Y:S01]  /*03a0*/  FMUL R8, R8, R8 ;  /* 0x0000000808087220 */ /* 0x000fe20000400000 */
[----:B------:R-:W-:Y:S01]  /*03b0*/  FSEL R17, R4, RZ, !P1 ;  /* 0x000000ff04117208 */ /* 0x000fe20004800000 */
[----:B------:R-:W-:Y:S01]  /*03c0*/  FADD R15, R15, R18 ;  /* 0x000000120f0f7221 */ /* 0x000fe20000000000 */
[----:B------:R-:W-:-:S02]  /*03d0*/  FSEL R9, R9, RZ, !P1 ;  /* 0x000000ff09097208 */ /* 0x000fc40004800000 */
[----:B------:R-:W-:Y:S02]  /*03e0*/  FSEL R14, R14, -RZ, P0 ;  /* 0x800000ff0e0e7208 */ /* 0x000fe40000000000 */
[----:B------:R-:W-:Y:S02]  /*03f0*/  FSEL R4, R5, RZ, !P1 ;  /* 0x000000ff05047208 */ /* 0x000fe40004800000 */
[----:B------:R-:W-:Y:S01]  /*0400*/  FSEL R13, R13, -RZ, P0 ;  /* 0x800000ff0d0d7208 */ /* 0x000fe20000000000 */
[----:B------:R-:W-:Y:S01]  /*0410*/  FADD R14, R9, R14 ;  /* 0x0000000e090e7221 */ /* 0x000fe20000000000 */
[----:B------:R-:W-:Y:S02]  /*0420*/  SEL R7, R7, RZ, P0 ;  /* 0x000000ff07077207 */ /* 0x000fe40000000000 */
[----:B------:R-:W-:Y:S01]  /*0430*/  SEL R11, R11, RZ, !P1 ;  /* 0x000000ff0b0b7207 */ /* 0x000fe20004800000 */
[----:B------:R-:W-:Y:S01]  /*0440*/  FADD R13, R4, R13 ;  /* 0x0000000d040d7221 */ /* 0x000fe20000000000 */
[----:B------:R-:W-:Y:S01]  /*0450*/  SHF.L.U32 R10, R10, 0x10, RZ ;  /* 0x000000100a0a7819 */ /* 0x000fe200000006ff */
[----:B------:R-:W-:Y:S01]  /*0460*/  FADD R15, R14, R15 ;  /* 0x0000000f0e0f7221 */ /* 0x000fe20000000000 */
[----:B------:R-:W-:-:S02]  /*0470*/  SHF.L.U32 R6, R6, 0x10, RZ ;  /* 0x0000001006067819 */ /* 0x000fc400000006ff */
[----:B------:R-:W-:Y:S01]  /*0480*/  FSEL R8, R8, -RZ, P0 ;  /* 0x800000ff08087208 */ /* 0x000fe20000000000 */
[----:B------:R-:W-:Y:S01]  /*0490*/  FMUL R10, R10, R10 ;  /* 0x0000000a0a0a7220 */ /* 0x000fe20000400000 */
[----:B------:R-:W-:Y:S01]  /*04a0*/  SHF.L.U32 R5, R7, 0x10, RZ ;  /* 0x0000001007057819 */ /* 0x000fe200000006ff */
[----:B------:R-:W-:Y:S01]  /*04b0*/  FMUL R6, R6, R6 ;  /* 0x0000000606067220 */ /* 0x000fe20000400000 */
[C---:B------:R-:W-:Y:S01]  /*04c0*/  PRMT R4, R11.reuse, 0x7632, R4 ;  /* 0x000076320b047816 */ /* 0x040fe20000000004 */
[----:B------:R-:W-:Y:S01]  /*04d0*/  IMAD.U32 R11, R11, 0x10000, RZ ;  /* 0x000100000b0b7824 */ /* 0x000fe200078e00ff */
[----:B------:R-:W-:Y:S01]  /*04e0*/  PRMT R7, R7, 0x7632, R7 ;  /* 0x0000763207077816 */ /* 0x000fe20000000007 */
[----:B------:R-:W-:Y:S01]  /*04f0*/  FADD R8, R17, R8 ;  /* 0x0000000811087221 */ /* 0x000fe20000000000 */
[----:B------:R-:W-:Y:S01]  /*0500*/  FMUL R5, R5, R5 ;  /* 0x0000000505057220 */ /* 0x000fe20000400000 */
[----:B------:R-:W-:Y:S01]  /*0510*/  IMAD.U32 R4, R4, 0x10000, RZ ;  /* 0x0001000004047824 */ /* 0x000fe200078e00ff */
[----:B------:R-:W-:Y:S01]  /*0520*/  SHF.L.U32 R7, R7, 0x10, RZ ;  /* 0x0000001007077819 */ /* 0x000fe200000006ff */
[----:B------:R-:W-:Y:S01]  /*0530*/  FMUL R11, R11, R11 ;  /* 0x0000000b0b0b7220 */ /* 0x000fe20000400000 */
[----:B------:R-:W-:Y:S01]  /*0540*/  FSEL R9, R10, RZ, !P1 ;  /* 0x000000ff0a097208 */ /* 0x000fe20004800000 */
[----:B------:R-:W-:Y:S01]  /*0550*/  FADD R8, R8, R15 ;  /* 0x0000000f08087221 */ /* 0x000fe20000000000 */
[----:B------:R-:W-:Y:S01]  /*0560*/  FSEL R6, R6, -RZ, P0 ;  /* 0x800000ff06067208 */ /* 0x000fe20000000000 */
[----:B------:R-:W-:Y:S01]  /*0570*/  FMUL R4, R4, R4 ;  /* 0x0000000404047220 */ /* 0x000fe20000400000 */
[----:B------:R-:W-:Y:S01]  /*0580*/  FMUL R7, R7, R7 ;  /* 0x0000000707077220 */ /* 0x000fe20000400000 */
[----:B------:R-:W-:Y:S01]  /*0590*/  FSEL R10, R11, RZ, !P1 ;  /* 0x000000ff0b0a7208 */ /* 0x000fe20004800000 */
[----:B------:R-:W-:Y:S01]  /*05a0*/  FADD R13, R13, R8 ;  /* 0x000000080d0d7221 */ /* 0x000fe20000000000 */
[----:B------:R-:W-:Y:S01]  /*05b0*/  FSEL R5, R5, -RZ, P0 ;  /* 0x800000ff05057208 */ /* 0x000fe20000000000 */
[----:B------:R-:W-:Y:S01]  /*05c0*/  FADD R6, R9, R6 ;  /* 0x0000000609067221 */ /* 0x000fe20000000000 */
[----:B------:R-:W-:-:S02]  /*05d0*/  FSEL R4, R4, RZ, !P1 ;  /* 0x000000ff04047208 */ /* 0x000fc40004800000 */
[----:B------:R-:W-:Y:S01]  /*05e0*/  FSEL R7, R7, -RZ, P0 ;  /* 0x800000ff07077208 */ /* 0x000fe20000000000 */
[----:B------:R-:W-:Y:S01]  /*05f0*/  FADD R5, R10, R5 ;  /* 0x000000050a057221 */ /* 0x000fe20000000000 */
[----:B------:R-:W-:Y:S01]  /*0600*/  FADD R6, R6, R13 ;  /* 0x0000000d06067221 */ /* 0x000fe20000000000 */
[----:B------:R-:W-:Y:S02]  /*0610*/  LOP3.LUT P0, RZ, R12, 0x1f, RZ, 0xc0, !PT ;  /* 0x0000001f0cff7812 */ /* 0x000fe4000780c0ff */
[----:B------:R-:W-:Y:S01]  /*0620*/  FADD R7, R4, R7 ;  /* 0x0000000704077221 */ /* 0x000fe20000000000 */
[----:B------:R-:W-:Y:S01]  /*0630*/  FADD R6, R5, R6 ;  /* 0x0000000605067221 */ /* 0x000fe20000000000 */
[----:B------:R-:W-:-:S03]  /*0640*/  SHF.R.U32.HI R10, RZ, 0x3, R12 ;  /* 0x00000003ff0a7819 */ /* 0x000fc6000001160c */
[----:B------:R-:W-:Y:S01]  /*0650*/  FADD R6, R7, R6 ;  /* 0x0000000607067221 */ /* 0x000fe20000000000 */
[----:B------:R-:W-:-:S04]  /*0660*/  LOP3.LUT R10, R10, 0x1c, RZ, 0xc0, !PT ;  /* 0x0000001c0a0a7812 */ /* 0x000fc800078ec0ff */
[----:B------:R-:W0:Y:S02]  /*0670*/  SHFL.BFLY PT, R5, R6, 0x10, 0x1f ;  /* 0x0e001f0006057f89 */ /* 0x000e2400000e0000 */
[----:B0-----:R-:W-:-:S05]  /*0680*/  FADD R5, R6, R5 ;  /* 0x0000000506057221 */ /* 0x001fca0000000000 */
[----:B------:R-:W0:Y:S02]  /*0690*/  SHFL.BFLY PT, R4, R5, 0x8, 0x1f ;  /* 0x0d001f0005047f89 */ /* 0x000e2400000e0000 */
[----:B0-----:R-:W-:-:S05]  /*06a0*/  FADD R4, R5, R4 ;  /* 0x0000000405047221 */ /* 0x001fca0000000000 */
[----:B------:R-:W0:Y:S02]  /*06b0*/  SHFL.BFLY PT, R7, R4, 0x4, 0x1f ;  /* 0x0c801f0004077f89 */ /* 0x000e2400000e0000 */
[----:B0-----:R-:W-:-:S05]  /*06c0*/  FADD R7, R4, R7 ;  /* 0x0000000704077221 */ /* 0x001fca0000000000 */
[----:B------:R-:W0:Y:S02]  /*06d0*/  SHFL.BFLY PT, R8, R7, 0x2, 0x1f ;  /* 0x0c401f0007087f89 */ /* 0x000e2400000e0000 */
[----:B0-----:R-:W-:-:S05]  /*06e0*/  FADD R8, R7, R8 ;  /* 0x0000000807087221 */ /* 0x001fca0000000000 */
[----:B------:R-:W0:Y:S02]  /*06f0*/  SHFL.BFLY PT, R9, R8, 0x1, 0x1f ;  /* 0x0c201f0008097f89 */ /* 0x000e2400000e0000 */
[----:B0-----:R-:W-:Y:S01]  /*0700*/  FADD R9, R8, R9 ;  /* 0x0000000908097221 */ /* 0x001fe20000000000 */
[----:B------:R-:W-:-:S04]  /*0710*/  MOV R8, RZ ;  /* 0x000000ff00087202 */ /* 0x000fc80000000f00 */
[----:B------:R-:W-:Y:S04]  /*0720*/  @!P0 STS [R10], R9 ;  /* 0x000000090a008388 */ /* 0x000fe80000000800 */
[----:B------:R-:W-:Y:S06]  /*0730*/  BAR.SYNC 0x0 ;  /* 0x0000000000007b1d */ /* 0x000fec0000000000 */
[----:B------:R-:W0:Y:S01]  /*0740*/  @!P2 LDS R3, [R12.X4] ;  /* 0x000000000c03a984 */ /* 0x000e220000004800 */
[----:B------:R-:W-:-:S04]  /*0750*/  LOP3.LUT P0, RZ, R12, 0x7, RZ, 0xc0, !PT ;  /* 0x000000070cff7812 */ /* 0x000fc8000780c0ff */
[----:B------:R-:W-:Y:S01]  /*0760*/  ISETP.LT.AND P0, PT, R12, 0x8, !P0 ;  /* 0x000000080c00780c */ /* 0x000fe20004701270 */
[----:B0-----:R-:W0:Y:S02]  /*0770*/  SHFL.BFLY PT, R4, R3, 0x4, 0x1f ;  /* 0x0c801f0003047f89 */ /* 0x001e2400000e0000 */
[----:B0-----:R-:W-:-:S05]  /*0780*/  FADD R6, R3, R4 ;  /* 0x0000000403067221 */ /* 0x001fca0000000000 */
[----:B------:R-:W0:Y:S02]  /*0790*/  SHFL.BFLY PT, R5, R6, 0x2, 0x1f ;  /* 0x0c401f0006057f89 */ /* 0x000e2400000e0000 */
[----:B0-----:R-:W-:Y:S01]  /*07a0*/  FADD R7, R6, R5 ;  /* 0x0000000506077221 */ /* 0x001fe20000000000 */
[----:B------:R-:W-:-:S04]  /*07b0*/  IMAD.MOV.U32 R5, RZ, RZ, 0x4 ;  /* 0x00000004ff057424 */ /* 0x000fc800078e00ff */
[----:B------:R-:W0:Y:S02]  /*07c0*/  SHFL.BFLY PT, R4, R7, 0x1, 0x1f ;  /* 0x0c201f0007047f89 */ /* 0x000e2400000e0000 */
[----:B0-----:R-:W-:Y:S01]  /*07d0*/  FADD R9, R7, R4 ;  /* 0x0000000407097221 */ /* 0x001fe20000000000 */
[----:B------:R-:W-:-:S04]  /*07e0*/  IMAD.WIDE R4, R0, R5, c[0x0][0x178] ;  /* 0x00005e0000047625 */ /* 0x000fc800078e0205 */
[----:B------:R-:W-:Y:S04]  /*07f0*/  @P0 STS [R12.X4], R9 ;  /* 0x000000090c000388 */ /* 0x000fe80000004800 */
[----:B------:R-:W-:Y:S06]  /*0800*/  BAR.SYNC 0x0 ;  /* 0x0000000000007b1d */ /* 0x000fec0000000000 */
[----:B------:R-:W2:Y:S01]  /*0810*/  @!P1 LDG.E.EL R8, [R4.64] ;  /* 0x0000000604089981 */ /* 0x000ea2000c2e1900 */
[----:B------:R-:W-:Y:S01]  /*0820*/  MOV R7, 0x39e38e39 ;  /* 0x39e38e3900077802 */ /* 0x000fe20000000f00 */
[----:B------:R-:W-:-:S02]  /*0830*/  UPLOP3.LUT UP0, UPT, UPT, UPT, UPT, 0x80, 0x0 ;  /* 0x000000000000789c */ /* 0x000fc40003f0f070 */
[----:B------:R-:W0:Y:S01]  /*0840*/  LDS R6, [RZ] ;  /* 0x00000000ff067984 */ /* 0x000e220000000800 */
[----:B------:R-:W-:Y:S01]  /*0850*/  UMOV UR4, URZ ;  /* 0x0000003f00047c82 */ /* 0x000fe20008000000 */
[----:B0-----:R-:W-:-:S04]  /*0860*/  FFMA R6, R6, R7, 9.9999997473787516356e-06 ;  /* 0x3727c5ac06067423 */ /* 0x001fc80000000007 */
[----:B------:R0:W1:Y:S01]  /*0870*/  MUFU.RSQ R28, R6 ;  /* 0x00000006001c7308 */ /* 0x0000620000001400 */
[----:B--2---:R-:W-:-:S07]  /*0880*/  FFMA R3, R8, R7, 9.9999997473787516356e-06 ;  /* 0x3727c5ac08037423 */ /* 0x004fce0000000007 */
[----:B01----:R-:W2:Y:S02]  /*0890*/  MUFU.RSQ R3, R3 ;  /* 0x0000000300037308 */ /* 0x003ea40000001400 */
.L_x_0:
[----:B------:R-:W-:Y:S01]  /*08a0*/  IMAD.SHL.U32 R32, R2, 0x8, RZ ;  /* 0x0000000802207824 */ /* 0x000fe200078e00ff */
[----:B------:R-:W-:Y:S01]  /*08b0*/  MOV R36, 0x2 ;  /* 0x0000000200247802 */ /* 0x000fe20000000f00 */
[----:B0-----:R-:W-:Y:S01]  /*08c0*/  CS2R R4, SRZ ;  /* 0x0000000000047805 */ /* 0x001fe2000001ff00 */
[----:B------:R-:W-:Y:S01]  /*08d0*/  CS2R R6, SRZ ;  /* 0x0000000000067805 */ /* 0x000fe2000001ff00 */
[----:B------:R-:W-:Y:S01]  /*08e0*/  MOV R29, 0x4 ;  /* 0x00000004001d7802 */ /* 0x000fe20000000f00 */
[----:B------:R-:W-:Y:S01]  /*08f0*/  CS2R R24, SRZ ;  /* 0x0000000000187805 */ /* 0x000fe2000001ff00 */
[----:B------:R-:W-:-:S04]  /*0900*/  LOP3.LUT R32, R32, UR4, RZ, 0xfc, !PT ;  /* 0x0000000420207c12 */ /* 0x000fc8000f8efcff */
[----:B------:R-:W-:Y:S01]  /*0910*/  ISETP.GE.U32.AND P0, PT, R32, 0x900, PT ;  /* 0x000009002000780c */ /* 0x000fe20003f06070 */
[----:B------:R-:W-:-:S03]  /*0920*/  IMAD R37, R0, 0x900, R32 ;  /* 0x0000090000257824 */ /* 0x000fc600078e0220 */
[----:B------:R-:W-:Y:S01]  /*0930*/  ISETP.LT.AND P2, PT, R0, 0x400, !P0 ;  /* 0x000004000000780c */ /* 0x000fe20004741270 */
[----:B------:R-:W-:Y:S01]  /*0940*/  IMAD.WIDE R8, R37, R36, c[0x0][0x170] ;  /* 0x00005c0025087625 */ /* 0x000fe200078e0224 */
[----:B------:R-:W-:Y:S01]  /*0950*/  CS2R R20, SRZ ;  /* 0x0000000000147805 */ /* 0x000fe2000001ff00 */
[----:B------:R-:W-:Y:S02]  /*0960*/  CS2R R22, SRZ ;  /* 0x0000000000167805 */ /* 0x000fe4000001ff00 */
[----:B------:R-:W-:Y:S01]  /*0970*/  IMAD.WIDE.U32 R34, R32, R29, c[0x0][0x180] ;  /* 0x0000600020227625 */ /* 0x000fe200078e001d */
[----:B------:R-:W-:-:S03]  /*0980*/  CS2R R26, SRZ ;  /* 0x00000000001a7805 */ /* 0x000fc6000001ff00 */
[----:B------:R-:W-:Y:S01]  /*0990*/  IMAD.WIDE R14, R37, R29, c[0x0][0x188] ;  /* 0x00006200250e7625 */ /* 0x000fe200078e021d */
[----:B------:R-:W3:Y:S04]  /*09a0*/  @!P0 LDG.E.EL.128 R20, [R34.64] ;  /* 0x0000000622148981 */ /* 0x000ee8000c2e1d00 */
[----:B------:R0:W4:Y:S04]  /*09b0*/  @P2 LDG.E.EF.128 R4, [R8.64] ;  /* 0x0000000608042981 */ /* 0x000128000c0e1d00 */
[----:B------:R1:W5:Y:S01]  /*09c0*/  @P2 LDG.E.EF.128 R24, [R14.64] ;  /* 0x000000060e182981 */ /* 0x000362000c0e1d00 */
[----:B------:R-:W-:Y:S01]  /*09d0*/  CS2R R12, SRZ ;  /* 0x00000000000c7805 */ /* 0x000fe2000001ff00 */
[----:B-1----:R-:W-:-:S06]  /*09e0*/  CS2R R14, SRZ ;  /* 0x00000000000e7805 */ /* 0x002fcc000001ff00 */
[----:B--2---:R-:W2:Y:S01]  /*09f0*/  @!P0 LDG.E.EL.128 R12, [R34.64+0x10] ;  /* 0x00001006220c8981 */ /* 0x004ea2000c2e1d00 */
[----:B0-----:R-:W-:Y:S01]  /*0a00*/  CS2R R8, SRZ ;  /* 0x0000000000087805 */ /* 0x001fe2000001ff00 */
[----:B------:R-:W-:Y:S01]  /*0a10*/  CS2R R10, SRZ ;  /* 0x00000000000a7805 */ /* 0x000fe2000001ff00 */
[----:B------:R-:W-:-:S05]  /*0a20*/  IMAD.WIDE R36, R37, R36, c[0x0][0x160] ;  /* 0x0000580025247625 */ /* 0x000fca00078e0224 */
[----:B------:R0:W2:Y:S01]  /*0a30*/  @P2 LDG.E.EF.128 R8, [R36.64] ;  /* 0x0000000624082981 */ /* 0x0000a2000c0e1d00 */
[----:B---3--:R-:W-:Y:S02]  /*0a40*/  SEL R17, R20, RZ, !P0 ;  /* 0x000000ff14117207 */ /* 0x008fe40004000000 */
[----:B----4-:R-:W-:-:S03]  /*0a50*/  SEL R33, R4, RZ, P2 ;  /* 0x000000ff04217207 */ /* 0x010fc60001000000 */
[----:B------:R-:W-:Y:S02]  /*0a60*/  FADD R17, R17, 1 ;  /* 0x3f80000011117421 */ /* 0x000fe40000000000 */
[----:B------:R-:W-:Y:S01]  /*0a70*/  IMAD.U32 R4, R33, 0x10000, RZ ;  /* 0x0001000021047824 */ /* 0x000fe200078e00ff */
[----:B-----5:R-:W-:-:S03]  /*0a80*/  SEL R19, R24, RZ, P2 ;  /* 0x000000ff18137207 */ /* 0x020fc60001000000 */
[----:B------:R-:W-:-:S04]  /*0a90*/  FMUL R4, R3, R4 ;  /* 0x0000000403047220 */ /* 0x000fc80000400000 */
[----:B------:R-:W-:Y:S01]  /*0aa0*/  FFMA R4, R4, R17, R19 ;  /* 0x0000001104047223 */ /* 0x000fe20000000013 */
[----:B------:R-:W-:Y:S01]  /*0ab0*/  LOP3.LUT R17, R32, 0x4, RZ, 0xfc, !PT ;  /* 0x0000000420117812 */ /* 0x000fe200078efcff */
[----:B------:R-:W-:-:S04]  /*0ac0*/  CS2R R18, SRZ ;  /* 0x0000000000127805 */ /* 0x000fc8000001ff00 */
[----:B------:R-:W-:Y:S02]  /*0ad0*/  IMAD R30, R0, 0x900, R17 ;  /* 0x00000900001e7824 */ /* 0x000fe400078e0211 */
[----:B------:R-:W-:Y:S02]  /*0ae0*/  CS2R R16, SRZ ;  /* 0x0000000000107805 */ /* 0x000fe4000001ff00 */
[----:B------:R-:W-:Y:S01]  /*0af0*/  IMAD.WIDE R30, R30, R29, c[0x0][0x188] ;  /* 0x000062001e1e7625 */ /* 0x000fe200078e021d */
[----:B------:R-:W-:Y:S02]  /*0b00*/  SEL R5, R5, RZ, P2 ;  /* 0x000000ff05057207 */ /* 0x000fe40001000000 */
[----:B------:R-:W-:Y:S02]  /*0b10*/  PRMT R33, R33, 0x7632, R33 ;  /* 0x0000763221217816 */ /* 0x000fe40000000021 */
[----:B------:R1:W3:Y:S01]  /*0b20*/  @P2 LDG.E.EF.128 R16, [R30.64] ;  /* 0x000000061e102981 */ /* 0x0002e2000c0e1d00 */
[----:B------:R-:W-:-:S02]  /*0b30*/  SHF.L.U32 R20, R5, 0x10, RZ ;  /* 0x0000001005147819 */ /* 0x000fc400000006ff */
[----:B------:R-:W-:Y:S02]  /*0b40*/  SEL R21, R21, RZ, !P0 ;  /* 0x000000ff15157207 */ /* 0x000fe40004000000 */
[----:B------:R-:W-:Y:S02]  /*0b50*/  SEL R25, R25, RZ, P2 ;  /* 0x000000ff19197207 */ /* 0x000fe40001000000 */
[----:B-1----:R-:W-:Y:S02]  /*0b60*/  SEL R30, R22, RZ, !P0 ;  /* 0x000000ff161e7207 */ /* 0x002fe40004000000 */
[----:B------:R-:W-:Y:S01]  /*0b70*/  SHF.L.U32 R22, R33, 0x10, RZ ;  /* 0x0000001021167819 */ /* 0x000fe200000006ff */
[----:B------:R-:W-:Y:S01]  /*0b80*/  FMUL R31, R3, R20 ;  /* 0x00000014031f7220 */ /* 0x000fe20000400000 */
[----:B------:R-:W-:Y:S01]  /*0b90*/  SEL R26, R26, RZ, P2 ;  /* 0x000000ff1a1a7207 */ /* 0x000fe20001000000 */
[----:B------:R-:W-:Y:S01]  /*0ba0*/  FADD R24, R21, 1 ;  /* 0x3f80000015187421 */ /* 0x000fe20000000000 */
[----:B------:R-:W-:Y:S01]  /*0bb0*/  PRMT R20, R5, 0x7632, R20 ;  /* 0x0000763205147816 */ /* 0x000fe20000000014 */
[----:B------:R-:W-:Y:S01]  /*0bc0*/  FMUL R22, R3, R22 ;  /* 0x0000001603167220 */ /* 0x000fe20000400000 */
[----:B------:R-:W-:Y:S01]  /*0bd0*/  SEL R23, R23, RZ, !P0 ;  /* 0x000000ff17177207 */ /* 0x000fe20004000000 */
[----:B------:R-:W-:-:S02]  /*0be0*/  FADD R21, R30, 1 ;  /* 0x3f8000001e157421 */ /* 0x000fc40000000000 */
[----:B------:R-:W-:Y:S01]  /*0bf0*/  FFMA R5, R22, R24, R25 ;  /* 0x0000001816057223 */ /* 0x000fe20000000019 */
[----:B------:R-:W-:Y:S01]  /*0c00*/  IMAD.U32 R30, R20, 0x10000, RZ ;  /* 0x00010000141e7824 */ /* 0x000fe200078e00ff */
[----:B------:R-:W-:Y:S01]  /*0c10*/  FFMA R31, R31, R21, R26 ;  /* 0x000000151f1f7223 */ /* 0x000fe2000000001a */
[----:B------:R-:W-:Y:S01]  /*0c20*/  FADD R24, R23, 1 ;  /* 0x3f80000017187421 */ /* 0x000fe20000000000 */
[----:B------:R-:W-:Y:S01]  /*0c30*/  CS2R R20, SRZ ;  /* 0x0000000000147805 */ /* 0x000fe2000001ff00 */
[----:B------:R-:W-:Y:S01]  /*0c40*/  CS2R R22, SRZ ;  /* 0x0000000000167805 */ /* 0x000fe2000001ff00 */
[----:B------:R-:W-:Y:S01]  /*0c50*/  IMAD.WIDE.U32 R32, R32, R29, c[0x0][0x168] ;  /* 0x00005a0020207625 */ /* 0x000fe200078e001d */
[----:B------:R-:W-:-:S04]  /*0c60*/  SEL R27, R27, RZ, P2 ;  /* 0x000000ff1b1b7207 */ /* 0x000fc80001000000 */
[----:B------:R1:W4:Y:S01]  /*0c70*/  @!P0 LDG.E.EL.128 R20, [R32.64] ;  /* 0x0000000620148981 */ /* 0x000322000c2e1d00 */
[----:B------:R-:W-:-:S04]  /*0c80*/  FMUL R30, R3, R30 ;  /* 0x0000001e031e7220 */ /* 0x000fc80000400000 */
[----:B------:R-:W-:Y:S02]  /*0c90*/  FFMA R30, R30, R24, R27 ;  /* 0x000000181e1e7223 */ /* 0x000fe4000000001b */
[----:B------:R-:W-:Y:S01]  /*0ca0*/  CS2R R24, SRZ ;  /* 0x0000000000187805 */ /* 0x000fe2000001ff00 */
[----:B------:R-:W-:-:S06]  /*0cb0*/  CS2R R26, SRZ ;  /* 0x00000000001a7805 */ /* 0x000fcc000001ff00 */
[----:B------:R1:W5:Y:S01]  /*0cc0*/  @!P0 LDG.E.EL.128 R24, [R32.64+0x10] ;  /* 0x0000100620188981 */ /* 0x000362000c2e1d00 */
[----:B------:R-:W-:Y:S02]  /*0cd0*/  SEL R6, R6, RZ, P2 ;  /* 0x000000ff06067207 */ /* 0x000fe40001000000 */
[----:B--2---:R-:W-:Y:S02]  /*0ce0*/  SEL R12, R12, RZ, !P0 ;  /* 0x000000ff0c0c7207 */ /* 0x004fe40004000000 */
[----:B0-----:R-:W-:Y:S02]  /*0cf0*/  SHF.L.U32 R36, R6, 0x10, RZ ;  /* 0x0000001006247819 */ /* 0x001fe400000006ff */
[----:B------:R-:W-:Y:S01]  /*0d00*/  SEL R7, R7, RZ, P2 ;  /* 0x000000ff07077207 */ /* 0x000fe20001000000 */
[----:B------:R-:W-:Y:S01]  /*0d10*/  FADD R34, R12, 1 ;  /* 0x3f8000000c227421 */ /* 0x000fe20000000000 */
[----:B-1----:R-:W-:Y:S02]  /*0d20*/  SEL R32, R13, RZ, !P0 ;  /* 0x000000ff0d207207 */ /* 0x002fe40004000000 */
[----:B------:R-:W-:Y:S01]  /*0d30*/  PRMT R13, R6, 0x7632, R13 ;  /* 0x00007632060d7816 */ /* 0x000fe2000000000d */
[----:B------:R-:W-:-:S02]  /*0d40*/  FMUL R35, R3, R36 ;  /* 0x0000002403237220 */ /* 0x000fc40000400000 */
[----:B------:R-:W-:Y:S02]  /*0d50*/  FADD R6, R32, 1 ;  /* 0x3f80000020067421 */ /* 0x000fe40000000000 */
[----:B------:R-:W-:Y:S01]  /*0d60*/  IMAD.U32 R32, R13, 0x10000, RZ ;  /* 0x000100000d207824 */ /* 0x000fe200078e00ff */
[----:B------:R-:W-:Y:S02]  /*0d70*/  SEL R15, R15, RZ, !P0 ;  /* 0x000000ff0f0f7207 */ /* 0x000fe40004000000 */
[----:B------:R-:W-:Y:S01]  /*0d80*/  SEL R14, R14, RZ, !P0 ;  /* 0x000000ff0e0e7207 */ /* 0x000fe20004000000 */
[----:B------:R-:W-:Y:S01]  /*0d90*/  FMUL R32, R3, R32 ;  /* 0x0000002003207220 */ /* 0x000fe20000400000 */
[----:B------:R-:W-:Y:S01]  /*0da0*/  SEL R8, R8, RZ, P2 ;  /* 0x000000ff08087207 */ /* 0x000fe20001000000 */
[----:B------:R-:W-:Y:S01]  /*0db0*/  FADD R15, R15, 1 ;  /* 0x3f8000000f0f7421 */ /* 0x000fe20000000000 */
[----:B------:R-:W-:Y:S01]  /*0dc0*/  SEL R9, R9, RZ, P2 ;  /* 0x000000ff09097207 */ /* 0x000fe20001000000 */
[----:B------:R-:W-:Y:S01]  /*0dd0*/  FADD R14, R14, 1 ;  /* 0x3f8000000e0e7421 */ /* 0x000fe20000000000 */
[----:B------:R-:W-:-:S02]  /*0de0*/  SEL R10, R10, RZ, P2 ;  /* 0x000000ff0a0a7207 */ /* 0x000fc40001000000 */
[----:B------:R-:W-:Y:S01]  /*0df0*/  SEL R11, R11, RZ, P2 ;  /* 0x000000ff0b0b7207 */ /* 0x000fe20001000000 */
[----:B------:R-:W-:Y:S06]  /*0e00*/  BAR.SYNC 0x0 ;  /* 0x0000000000007b1d */ /* 0x000fec0000000000 */
[----:B---3--:R-:W-:Y:S02]  /*0e10*/  SEL R12, R16, RZ, P2 ;  /* 0x000000ff100c7207 */ /* 0x008fe40001000000 */
[----:B------:R-:W-:Y:S02]  /*0e20*/  PRMT R16, R7, 0x7632, R16 ;  /* 0x0000763207107816 */ /* 0x000fe40000000010 */
[----:B------:R-:W-:Y:S01]  /*0e30*/  SEL R17, R17, RZ, P2 ;  /* 0x000000ff11117207 */ /* 0x000fe20001000000 */
[----:B------:R-:W-:Y:S01]  /*0e40*/  FFMA R12, R35, R34, R12 ;  /* 0x00000022230c7223 */ /* 0x000fe2000000000c */
[----:B------:R-:W-:-:S02]  /*0e50*/  SHF.L.U32 R16, R16, 0x10, RZ ;  /* 0x0000001010107819 */ /* 0x000fc400000006ff */
[----:B------:R-:W-:Y:S02]  /*0e60*/  SHF.L.U32 R34, R7, 0x10, RZ ;  /* 0x0000001007227819 */ /* 0x000fe400000006ff */
[----:B------:R-:W-:Y:S01]  /*0e70*/  SEL R19, R19, RZ, P2 ;  /* 0x000000ff13137207 */ /* 0x000fe20001000000 */
[C---:B------:R-:W-:Y:S01]  /*0e80*/  FMUL R16, R3.reuse, R16 ;  /* 0x0000001003107220 */ /* 0x040fe20000400000 */
[----:B------:R-:W-:Y:S01]  /*0e90*/  SEL R18, R18, RZ, P2 ;  /* 0x000000ff12127207 */ /* 0x000fe20001000000 */
[----:B------:R-:W-:Y:S01]  /*0ea0*/  FMUL R7, R3, R34 ;  /* 0x0000002203077220 */ /* 0x000fe20000400000 */
[----:B------:R-:W-:Y:S01]  /*0eb0*/  FFMA R13, R32, R6, R17 ;  /* 0x00000006200d7223 */ /* 0x000fe20000000011 */
[----:B------:R-:W-:Y:S01]  /*0ec0*/  PRMT R6, R8, 0x7632, R6 ;  /* 0x0000763208067816 */ /* 0x000fe20000000006 */
[----:B------:R-:W-:Y:S01]  /*0ed0*/  FFMA R15, R16, R15, R19 ;  /* 0x0000000f100f7223 */ /* 0x000fe20000000013 */
[----:B------:R-:W-:Y:S01]  /*0ee0*/  FFMA R14, R7, R14, R18 ;  /* 0x0000000e070e7223 */ /* 0x000fe20000000012 */
[----:B------:R-:W-:-:S02]  /*0ef0*/  PRMT R17, R9, 0x7632, R17 ;  /* 0x0000763209117816 */ /* 0x000fc40000000011 */
[----:B------:R-:W-:Y:S02]  /*0f00*/  SHF.L.U32 R19, R6, 0x10, RZ ;  /* 0x0000001006137819 */ /* 0x000fe400000006ff */
[----:B------:R-:W-:Y:S02]  /*0f10*/  SHF.L.U32 R17, R17, 0x10, RZ ;  /* 0x0000001011117819 */ /* 0x000fe400000006ff */
[----:B----4-:R-:W-:Y:S02]  /*0f20*/  SEL R16, R21, RZ, !P0 ;  /* 0x000000ff15107207 */ /* 0x010fe40004000000 */
[----:B------:R-:W-:Y:S02]  /*0f30*/  SEL R7, R20, RZ, !P0 ;  /* 0x000000ff14077207 */ /* 0x000fe40004000000 */
[----:B------:R-:W-:Y:S01]  /*0f40*/  SHF.L.U32 R21, R9, 0x10, RZ ;  /* 0x0000001009157819 */ /* 0x000fe200000006ff */
[----:B------:R-:W-:Y:S01]  /*0f50*/  IMAD.U32 R9, R8, 0x10000, RZ ;  /* 0x0001000008097824 */ /* 0x000fe200078e00ff */
[----:B------:R-:W-:Y:S01]  /*0f60*/  SEL R23, R23, RZ, !P0 ;  /* 0x000000ff17177207 */ /* 0x000fe20004000000 */
[----:B------:R-:W-:Y:S01]  /*0f70*/  FADD R7, R7, 1 ;  /* 0x3f80000007077421 */ /* 0x000fe20000000000 */
[----:B------:R-:W-:Y:S01]  /*0f80*/  FADD R16, R16, 1 ;  /* 0x3f80000010107421 */ /* 0x000fe20000000000 */
[C---:B------:R-:W-:Y:S01]  /*0f90*/  FMUL R9, R28.reuse, R9 ;  /* 0x000000091c097220 */ /* 0x040fe20000400000 */
[C---:B------:R-:W-:Y:S01]  /*0fa0*/  FMUL R8, R28.reuse, R19 ;  /* 0x000000131c087220 */ /* 0x040fe20000400000 */
[----:B------:R-:W-:Y:S01]  /*0fb0*/  FADD R23, R23, 1 ;  /* 0x3f80000017177421 */ /* 0x000fe20000000000 */
[----:B------:R-:W-:Y:S01]  /*0fc0*/  FMUL R17, R28, R17 ;  /* 0x000000111c117220 */ /* 0x000fe20000400000 */
[----:B------:R-:W-:Y:S01]  /*0fd0*/  FFMA R4, R9, R7, R4 ;  /* 0x0000000709047223 */ /* 0x000fe20000000004 */
[----:B------:R-:W-:Y:S01]  /*0fe0*/  FFMA R5, R8, R16, R5 ;  /* 0x0000001008057223 */ /* 0x000fe20000000005 */
[----:B------:R-:W-:-:S02]  /*0ff0*/  PRMT R9, R11, 0x7632, R9 ;  /* 0x000076320b097816 */ /* 0x000fc40000000009 */
[----:B------:R-:W-:Y:S01]  /*1000*/  PRMT R8, R10, 0x7632, R8 ;  /* 0x000076320a087816 */ /* 0x000fe20000000008 */
[----:B------:R-:W-:Y:S01]  /*1010*/  FMUL R6, R28, R21 ;  /* 0x000000151c067220 */ /* 0x000fe20000400000 */
[----:B------:R-:W-:Y:S01]  /*1020*/  FFMA R7, R17, R23, R30 ;  /* 0x0000001711077223 */ /* 0x000fe2000000001e */
[----:B------:R-:W-:Y:S01]  /*1030*/  SEL R18, R22, RZ, !P0 ;  /* 0x000000ff16127207 */ /* 0x000fe20004000000 */
[----:B------:R-:W-:Y:S01]  /*1040*/  IMAD.U32 R11, R11, 0x10000, RZ ;  /* 0x000100000b0b7824 */ /* 0x000fe200078e00ff */
[----:B-----5:R-:W-:Y:S01]  /*1050*/  SEL R24, R24, RZ, !P0 ;  /* 0x000000ff18187207 */ /* 0x020fe20004000000 */
[----:B------:R-:W-:Y:S01]  /*1060*/  IMAD.U32 R19, R8, 0x10000, RZ ;  /* 0x0001000008137824 */ /* 0x000fe200078e00ff */
[----:B------:R-:W-:Y:S02]  /*1070*/  SEL R25, R25, RZ, !P0 ;  /* 0x000000ff19197207 */ /* 0x000fe40004000000 */
[----:B------:R-:W-:Y:S02]  /*1080*/  SEL R26, R26, RZ, !P0 ;  /* 0x000000ff1a1a7207 */ /* 0x000fe40004000000 */
[----:B------:R-:W-:-:S02]  /*1090*/  SEL R27, R27, RZ, !P0 ;  /* 0x000000ff1b1b7207 */ /* 0x000fc40004000000 */
[----:B------:R-:W-:Y:S02]  /*10a0*/  SHF.L.U32 R17, R10, 0x10, RZ ;  /* 0x000000100a117819 */ /* 0x000fe400000006ff */
[----:B------:R-:W-:Y:S01]  /*10b0*/  SHF.L.U32 R21, R9, 0x10, RZ ;  /* 0x0000001009157819 */ /* 0x000fe200000006ff */
[----:B------:R-:W-:Y:S01]  /*10c0*/  FADD R18, R18, 1 ;  /* 0x3f80000012127421 */ /* 0x000fe20000000000 */
[----:B------:R-:W-:Y:S01]  /*10d0*/  FADD R24, R24, 1 ;  /* 0x3f80000018187421 */ /* 0x000fe20000000000 */
[----:B------:R-:W-:Y:S01]  /*10e0*/  FADD R25, R25, 1 ;  /* 0x3f80000019197421 */ /* 0x000fe20000000000 */
[----:B------:R-:W-:Y:S01]  /*10f0*/  FADD R26, R26, 1 ;  /* 0x3f8000001a1a7421 */ /* 0x000fe20000000000 */
[----:B------:R-:W-:Y:S01]  /*1100*/  FADD R27, R27, 1 ;  /* 0x3f8000001b1b7421 */ /* 0x000fe20000000000 */
[C---:B------:R-:W-:Y:S01]  /*1110*/  FMUL R11, R28.reuse, R11 ;  /* 0x0000000b1c0b7220 */ /* 0x040fe20000400000 */
[C---:B------:R-:W-:Y:S01]  /*1120*/  FMUL R9, R28.reuse, R17 ;  /* 0x000000111c097220 */ /* 0x040fe20000400000 */
[C---:B------:R-:W-:Y:S01]  /*1130*/  FMUL R10, R28.reuse, R21 ;  /* 0x000000151c0a7220 */ /* 0x040fe20000400000 */
[----:B------:R-:W-:Y:S01]  /*1140*/  FMUL R8, R28, R19 ;  /* 0x000000131c087220 */ /* 0x000fe20000400000 */
[----:B------:R-:W-:Y:S01]  /*1150*/  FFMA R6, R6, R18, R31 ;  /* 0x0000001206067223 */ /* 0x000fe2000000001f */
[----:B------:R-:W-:Y:S01]  /*1160*/  FFMA R14, R11, R26, R14 ;  /* 0x0000001a0b0e7223 */ /* 0x000fe2000000000e */
[----:B------:R-:W-:Y:S01]  /*1170*/  FFMA R12, R9, R24, R12 ;  /* 0x00000018090c7223 */ /* 0x000fe2000000000c */
[----:B------:R-:W-:Y:S01]  /*1180*/  FFMA R15, R10, R27, R15 ;  /* 0x0000001b0a0f7223 */ /* 0x000fe2000000000f */
[----:B------:R-:W-:Y:S01]  /*1190*/  FFMA R13, R8, R25, R13 ;  /* 0x00000019080d7223 */ /* 0x000fe2000000000d */
[----:B------:R-:W-:-:S05]  /*11a0*/  SHF.L.U32 R20, R2, 0x5, RZ ;  /* 0x0000000502147819 */ /* 0x000fca00000006ff */
[----:B------:R-:W-:Y:S04]  /*11b0*/  STS.128 [R20], R4 ;  /* 0x0000000414007388 */ /* 0x000fe80000000c00 */
[----:B------:R-:W-:Y:S04]  /*11c0*/  STS.128 [R20+0x10], R12 ;  /* 0x0000100c14007388 */ /* 0x000fe80000000c00 */
[----:B------:R-:W-:Y:S06]  /*11d0*/  BAR.SYNC 0x0 ;  /* 0x0000000000007b1d */ /* 0x000fec0000000000 */
[----:B------:R-:W0:Y:S04]  /*11e0*/  LDS.128 R16, [R2.X16] ;  /* 0x0000000002107984 */ /* 0x000e28000000cc00 */
[----:B------:R-:W1:Y:S01]  /*11f0*/  LDS.128 R8, [R2.X16+0x1000] ;  /* 0x0010000002087984 */ /* 0x000e62000000cc00 */
[----:B------:R-:W-:-:S04]  /*1200*/  SHF.L.U32 R21, R2, 0x2, RZ ;  /* 0x0000000202157819 */ /* 0x000fc800000006ff */
[C---:B------:R-:W-:Y:S02]  /*1210*/  IADD3 R23, R21.reuse, 0x400, RZ ;  /* 0x0000040015177810 */ /* 0x040fe40007ffe0ff */
[----:B------:R-:W-:-:S04]  /*1220*/  LOP3.LUT R21, R21, UR4, RZ, 0xfc, !PT ;  /* 0x0000000415157c12 */ /* 0x000fc8000f8efcff */
[----:B------:R-:W-:Y:S01]  /*1230*/  ISETP.LT.U32.AND P0, PT, R21, 0x900, !P1 ;  /* 0x000009001500780c */ /* 0x000fe20004f01070 */
[----:B------:R-:W-:Y:S01]  /*1240*/  IMAD R4, R0, 0x900, R21 ;  /* 0x0000090000047824 */ /* 0x000fe200078e0215 */
[----:B------:R-:W-:-:S03]  /*1250*/  LOP3.LUT R23, R23, UR4, RZ, 0xfc, !PT ;  /* 0x0000000417177c12 */ /* 0x000fc6000f8efcff */
[----:B------:R-:W-:Y:S01]  /*1260*/  IMAD.WIDE R4, R4, R29, c[0x0][0x190] ;  /* 0x0000640004047625 */ /* 0x000fe200078e021d */
[----:B------:R-:W-:-:S03]  /*1270*/  ISETP.LT.U32.AND P2, PT, R23, 0x900, !P1 ;  /* 0x000009001700780c */ /* 0x000fc60004f41070 */
[----:B------:R-:W-:-:S04]  /*1280*/  IMAD R6, R0, 0x900, R23 ;  /* 0x0000090000067824 */ /* 0x000fc800078e0217 */
[----:B------:R-:W-:Y:S01]  /*1290*/  IMAD.WIDE R6, R6, R29, c[0x0][0x190] ;  /* 0x0000640006067625 */ /* 0x000fe200078e021d */
[----:B0-----:R0:W-:Y:S01]  /*12a0*/  @P0 STG.E.128 [R4.64], R16 ;  /* 0x0000001004000986 */ /* 0x0011e2000c101d06 */
[----:B------:R-:W-:Y:S01]  /*12b0*/  PLOP3.LUT P0, PT, PT, PT, UP0, 0x80, 0x0 ;  /* 0x000000000000781c */ /* 0x000fe20003f0f008 */
[----:B------:R-:W-:-:S03]  /*12c0*/  UPLOP3.LUT UP0, UPT, UPT, UPT, UPT, 0x40, 0x0 ;  /* 0x000000000000789c */ /* 0x000fc60003f0e870 */
[----:B-1----:R0:W-:Y:S01]  /*12d0*/  @P2 STG.E.128 [R6.64], R8 ;  /* 0x0000000806002986 */ /* 0x0021e2000c101d06 */
[----:B------:R-:W-:-:S08]  /*12e0*/  UMOV UR4, 0x800 ;  /* 0x0000080000047882 */ /* 0x000fd00000000000 */
[----:B------:R-:W-:Y:S05]  /*12f0*/  @P0 BRA `(.L_x_0) ;  /* 0xfffff5a000000947 */ /* 0x000fea000383ffff */
[----:B------:R-:W-:Y:S05]  /*1300*/  EXIT ;  /* 0x000000000000794d */ /* 0x000fea0003800000 */
.L_x_1:
[----:B------:R-:W-:-:S00]  /*1310*/  BRA `(.L_x_1) ;  /* 0xfffffff000007947 */ /* 0x000fc0000383ffff */
[----:B------:R-:W-:-:S00]  /*1320*/  NOP ;  /* 0x0000000000007918 */ /* 0x000fc00000000000 */
        /* <DEDUP_REMOVED lines=13> */
.L_x_2:


//--------------------- .nv.global.init           --------------------------
	.section	.nv.global.init,"aw",@progbits
.nv.global.init:
	.type		_$_str,@object
	.size		_$_str,(.L_0 - _$_str)
_$_str:
        /*0000*/ 	.byte	0x5f, 0x5f, 0x43, 0x55, 0x44, 0x41, 0x5f, 0x46, 0x54, 0x5a, 0x00
.L_0:


//--------------------- .nv.shared.triton__0d1d2d3d4d5d6d7de8de --------------------------
	.section	.nv.shared.triton__0d1d2d3d4d5d6d7de8de,"aw",@nobits
	.align	16
